//
// Generated by NVIDIA NVVM Compiler
//
// Compiler Build ID: CL-36424714
// Cuda compilation tools, release 13.0, V13.0.88
// Based on NVVM 20.0.0
//

.version 9.0
.target sm_100
.address_size 64

	// .globl	_Z13reverse_arrayPfii

.visible .entry _Z13reverse_arrayPfii(
	.param .u64 .ptr .align 1 _Z13reverse_arrayPfii_param_0,
	.param .u32 _Z13reverse_arrayPfii_param_1,
	.param .u32 _Z13reverse_arrayPfii_param_2
)
{
	.reg .pred 	%p<2>;
	.reg .b32 	%r<6>;
	.reg .b32 	%f<3>;
	.reg .b64 	%rd<12>;

	ld.param.u64 	%rd2, [_Z13reverse_arrayPfii_param_0];
	ld.param.u32 	%r1, [_Z13reverse_arrayPfii_param_1];
	ld.param.s32 	%rd3, [_Z13reverse_arrayPfii_param_2];
	mov.u32 	%r2, %ctaid.x;
	shl.b32 	%r3, %r2, 8;
	mov.u32 	%r4, %tid.x;
	add.s32 	%r5, %r3, %r4;
	cvt.u64.u32 	%rd1, %r5;
	setp.ge.u64 	%p1, %rd1, %rd3;
	@%p1 bra 	$L__BB0_2;
	cvta.to.global.u64 	%rd4, %rd2;
	shl.b64 	%rd5, %rd1, 2;
	add.s64 	%rd6, %rd4, %rd5;
	ld.global.f32 	%f1, [%rd6];
	cvt.s64.s32 	%rd7, %r1;
	not.b64 	%rd8, %rd1;
	add.s64 	%rd9, %rd7, %rd8;
	shl.b64 	%rd10, %rd9, 2;
	add.s64 	%rd11, %rd4, %rd10;
	ld.global.f32 	%f2, [%rd11];
	st.global.f32 	[%rd6], %f2;
	st.global.f32 	[%rd11], %f1;
$L__BB0_2:
	ret;

}


// ===== COMPILED SASS (sm_100) =====

	.target	sm_100

	.elftype	@"ET_EXEC"


//--------------------- .note.nv.tkinfo           --------------------------
	.section	.note.nv.tkinfo,"",@"SHT_NOTE"
	.sectionflags	@"SHF_NOTE_NV_TKINFO"
	.tkinfo
        /*0018*/ 	.word	0x00000002
        /*0030*/ 	.string	""
        /*0030*/ 	.string	"ptxas"
        /*0030*/ 	.string	"Cuda compilation tools, release 13.0, V13.0.88"
        /*0030*/ 	.string	"Build cuda_13.0.r13.0/compiler.36424714_0"
        /*0030*/ 	.string	"-arch sm_100 -m 64 "



//--------------------- .note.nv.cuinfo           --------------------------
	.section	.note.nv.cuinfo,"",@"SHT_NOTE"
	.sectionflags	@"SHF_NOTE_NV_CUINFO"
        /*0018*/ 	.short	0x0002
        /*001a*/ 	.short	0x0064
        /*001c*/ 	.short	0x0082
	.zero		2


//--------------------- .nv.info                  --------------------------
	.section	.nv.info,"",@"SHT_CUDA_INFO"
	.align	4


	//----- nvinfo : EIATTR_REGCOUNT
	.align		4
        /*0000*/ 	.byte	0x04, 0x2f
        /*0002*/ 	.short	(.L_1 - .L_0)
	.align		4
.L_0:
        /*0004*/ 	.word	index@(_Z13reverse_arrayPfii)
        /*0008*/ 	.word	0x0000000c


	//----- nvinfo : EIATTR_FRAME_SIZE
	.align		4
.L_1:
        /*000c*/ 	.byte	0x04, 0x11
        /*000e*/ 	.short	(.L_3 - .L_2)
	.align		4
.L_2:
        /*0010*/ 	.word	index@(_Z13reverse_arrayPfii)
        /*0014*/ 	.word	0x00000000


	//----- nvinfo : EIATTR_MIN_STACK_SIZE
	.align		4
.L_3:
        /*0018*/ 	.byte	0x04, 0x12
        /*001a*/ 	.short	(.L_5 - .L_4)
	.align		4
.L_4:
        /*001c*/ 	.word	index@(_Z13reverse_arrayPfii)
        /*0020*/ 	.word	0x00000000
.L_5:


//--------------------- .nv.compat                --------------------------
	.section	.nv.compat,"",@"SHT_CUDA_COMPAT_INFO"
	.align	4
        /*0000*/ 	.byte	0x02, 0x09, 0x00, 0x00, 0x02, 0x02, 0x01, 0x00, 0x02, 0x05, 0x05, 0x00, 0x03, 0x07, 0x01, 0x01
        /*0010*/ 	.byte	0x02, 0x03, 0x00, 0x00, 0x02, 0x06, 0x01, 0x00, 0x04, 0x0b, 0x08, 0x00, 0x09, 0x00, 0x00, 0x00
        /*0020*/ 	.byte	0x00, 0x00, 0x00, 0x00


//--------------------- .nv.info._Z13reverse_arrayPfii --------------------------
	.section	.nv.info._Z13reverse_arrayPfii,"",@"SHT_CUDA_INFO"
	.sectionflags	@""
	.align	4


	//----- nvinfo : EIATTR_CUDA_API_VERSION
	.align		4
        /*0000*/ 	.byte	0x04, 0x37
        /*0002*/ 	.short	(.L_7 - .L_6)
.L_6:
        /*0004*/ 	.word	0x00000082


	//----- nvinfo : EIATTR_KPARAM_INFO
	.align		4
.L_7:
        /*0008*/ 	.byte	0x04, 0x17
        /*000a*/ 	.short	(.L_9 - .L_8)
.L_8:
        /*000c*/ 	.word	0x00000000
        /*0010*/ 	.short	0x0002
        /*0012*/ 	.short	0x000c
        /*0014*/ 	.byte	0x00, 0xf0, 0x11, 0x00


	//----- nvinfo : EIATTR_KPARAM_INFO
	.align		4
.L_9:
        /*0018*/ 	.byte	0x04, 0x17
        /*001a*/ 	.short	(.L_11 - .L_10)
.L_10:
        /*001c*/ 	.word	0x00000000
        /*0020*/ 	.short	0x0001
        /*0022*/ 	.short	0x0008
        /*0024*/ 	.byte	0x00, 0xf0, 0x11, 0x00


	//----- nvinfo : EIATTR_KPARAM_INFO
	.align		4
.L_11:
        /*0028*/ 	.byte	0x04, 0x17
        /*002a*/ 	.short	(.L_13 - .L_12)
.L_12:
        /*002c*/ 	.word	0x00000000
        /*0030*/ 	.short	0x0000
        /*0032*/ 	.short	0x0000
        /*0034*/ 	.byte	0x00, 0xf5, 0x21, 0x00


	//----- nvinfo : EIATTR_SPARSE_MMA_MASK
	.align		4
.L_13:
        /*0038*/ 	.byte	0x03, 0x50
        /*003a*/ 	.short	0x0000


	//----- nvinfo : EIATTR_MAXREG_COUNT
	.align		4
        /*003c*/ 	.byte	0x03, 0x1b
        /*003e*/ 	.short	0x00ff


	//----- nvinfo : EIATTR_MERCURY_ISA_VERSION
	.align		4
        /*0040*/ 	.byte	0x03, 0x5f
        /*0042*/ 	.short	0x0101


	//----- nvinfo : EIATTR_VRC_CTA_INIT_COUNT
	.align		4
        /*0044*/ 	.byte	0x02, 0x4a
	.zero		1
	.zero		1


	//----- nvinfo : EIATTR_EXIT_INSTR_OFFSETS
	.align		4
        /*0048*/ 	.byte	0x04, 0x1c
        /*004a*/ 	.short	(.L_15 - .L_14)


	//   ....[0]....
.L_14:
        /*004c*/ 	.word	0x00000080


	//   ....[1]....
        /*0050*/ 	.word	0x00000170


	//----- nvinfo : EIATTR_CBANK_PARAM_SIZE
	.align		4
.L_15:
        /*0054*/ 	.byte	0x03, 0x19
        /*0056*/ 	.short	0x0010


	//----- nvinfo : EIATTR_PARAM_CBANK
	.align		4
        /*0058*/ 	.byte	0x04, 0x0a
        /*005a*/ 	.short	(.L_17 - .L_16)
	.align		4
.L_16:
        /*005c*/ 	.word	index@(.nv.constant0._Z13reverse_arrayPfii)
        /*0060*/ 	.short	0x0380
        /*0062*/ 	.short	0x0010


	//----- nvinfo : EIATTR_SW_WAR
	.align		4
.L_17:
        /*0064*/ 	.byte	0x04, 0x36
        /*0066*/ 	.short	(.L_19 - .L_18)
.L_18:
        /*0068*/ 	.word	0x00000008
.L_19:


//--------------------- .nv.callgraph             --------------------------
	.section	.nv.callgraph,"",@"SHT_CUDA_CALLGRAPH"
	.align	4
	.sectionentsize	8
	.align		4
        /*0000*/ 	.word	0x00000000
	.align		4
        /*0004*/ 	.word	0xffffffff
	.align		4
        /*0008*/ 	.word	0x00000000
	.align		4
        /*000c*/ 	.word	0xfffffffe
	.align		4
        /*0010*/ 	.word	0x00000000
	.align		4
        /*0014*/ 	.word	0xfffffffd
	.align		4
        /*0018*/ 	.word	0x00000000
	.align		4
        /*001c*/ 	.word	0xfffffffc


//--------------------- .text._Z13reverse_arrayPfii --------------------------
	.section	.text._Z13reverse_arrayPfii,"ax",@progbits
	.align	128
        .global         _Z13reverse_arrayPfii
        .type           _Z13reverse_arrayPfii,@function
        .size           _Z13reverse_arrayPfii,(.L_x_1 - _Z13reverse_arrayPfii)
        .other          _Z13reverse_arrayPfii,@"STO_CUDA_ENTRY STV_DEFAULT"
_Z13reverse_arrayPfii:
.text._Z13reverse_arrayPfii:
[----:B------:R-:W-:Y:S01]  /*0000*/  LDC R1, c[0x0][0x37c] ;  /* 0x0000df00ff017b82 */ /* 0x000fe20000000800 */
[----:B------:R-:W0:Y:S01]  /*0010*/  S2R R0, SR_CTAID.X ;  /* 0x0000000000007919 */ /* 0x000e220000002500 */
[----:B------:R-:W1:Y:S01]  /*0020*/  LDCU UR5, c[0x0][0x38c] ;  /* 0x00007180ff0577ac */ /* 0x000e620008000800 */
[----:B------:R-:W0:Y:S01]  /*0030*/  S2R R3, SR_TID.X ;  /* 0x0000000000037919 */ /* 0x000e220000002100 */
[----:B-1----:R-:W-:Y:S01]  /*0040*/  USHF.R.S32.HI UR4, URZ, 0x1f, UR5 ;  /* 0x0000001fff047899 */ /* 0x002fe20008011405 */
[----:B0-----:R-:W-:-:S05]  /*0050*/  IMAD R0, R0, 0x100, R3 ;  /* 0x0000010000007824 */ /* 0x001fca00078e0203 */
[----:B------:R-:W-:-:S04]  /*0060*/  ISETP.GE.U32.AND P0, PT, R0, UR5, PT ;  /* 0x0000000500007c0c */ /* 0x000fc8000bf06070 */
[----:B------:R-:W-:-:S13]  /*0070*/  ISETP.GE.U32.AND.EX P0, PT, RZ, UR4, PT, P0 ;  /* 0x00000004ff007c0c */ /* 0x000fda000bf06100 */
[----:B------:R-:W-:Y:S05]  /*0080*/  @P0 EXIT ;  /* 0x000000000000094d */ /* 0x000fea0003800000 */
[----:B------:R-:W0:Y:S01]  /*0090*/  LDC R6, c[0x0][0x388] ;  /* 0x0000e200ff067b82 */ /* 0x000e220000000800 */
[----:B------:R-:W1:Y:S01]  /*00a0*/  LDCU.64 UR6, c[0x0][0x380] ;  /* 0x00007000ff0677ac */ /* 0x000e620008000a00 */
[----:B------:R-:W-:Y:S01]  /*00b0*/  LOP3.LUT R5, RZ, R0, RZ, 0x33, !PT ;  /* 0x00000000ff057212 */ /* 0x000fe200078e33ff */
[----:B------:R-:W2:Y:S01]  /*00c0*/  LDCU.64 UR4, c[0x0][0x358] ;  /* 0x00006b00ff0477ac */ /* 0x000ea20008000a00 */
[----:B-1----:R-:W-:-:S04]  /*00d0*/  LEA R2, P0, R0, UR6, 0x2 ;  /* 0x0000000600027c11 */ /* 0x002fc8000f8010ff */
[----:B------:R-:W-:Y:S02]  /*00e0*/  LEA.HI.X R3, R0, UR7, RZ, 0x2, P0 ;  /* 0x0000000700037c11 */ /* 0x000fe400080f14ff */
[----:B0-----:R-:W-:-:S03]  /*00f0*/  IADD3 R5, P1, PT, R5, R6, RZ ;  /* 0x0000000605057210 */ /* 0x001fc60007f3e0ff */
[----:B--2---:R-:W2:Y:S01]  /*0100*/  LDG.E R7, desc[UR4][R2.64] ;  /* 0x0000000402077981 */ /* 0x004ea2000c1e1900 */
[----:B------:R-:W-:Y:S02]  /*0110*/  LEA.HI.X.SX32 R6, R6, 0xffffffff, 0x1, P1 ;  /* 0xffffffff06067811 */ /* 0x000fe400008f0eff */
[----:B------:R-:W-:-:S04]  /*0120*/  LEA R4, P1, R5, UR6, 0x2 ;  /* 0x0000000605047c11 */ /* 0x000fc8000f8210ff */
[----:B------:R-:W-:-:S05]  /*0130*/  LEA.HI.X R5, R5, UR7, R6, 0x2, P1 ;  /* 0x0000000705057c11 */ /* 0x000fca00088f1406 */
[----:B------:R-:W3:Y:S04]  /*0140*/  LDG.E R9, desc[UR4][R4.64] ;  /* 0x0000000404097981 */ /* 0x000ee8000c1e1900 */
[----:B---3--:R-:W-:Y:S04]  /*0150*/  STG.E desc[UR4][R2.64], R9 ;  /* 0x0000000902007986 */ /* 0x008fe8000c101904 */
[----:B--2---:R-:W-:Y:S01]  /*0160*/  STG.E desc[UR4][R4.64], R7 ;  /* 0x0000000704007986 */ /* 0x004fe2000c101904 */
[----:B------:R-:W-:Y:S05]  /*0170*/  EXIT ;  /* 0x000000000000794d */ /* 0x000fea0003800000 */
.L_x_0:
[----:B------:R-:W-:-:S00]  /*0180*/  BRA `(.L_x_0) ;  /* 0xfffffffc00fc7947 */ /* 0x000fc0000383ffff */
[----:B------:R-:W-:-:S00]  /*0190*/  NOP ;  /* 0x0000000000007918 */ /* 0x000fc00000000000 */
        /* <DEDUP_REMOVED lines=14> */
.L_x_1:


//--------------------- .nv.shared.reserved.0     --------------------------
	.section	.nv.shared.reserved.0,"aw",@nobits
	.weak		__nv_reservedSMEM_offset_0_alias
	.size		__nv_reservedSMEM_offset_0_alias, 0, 64
	.other		__nv_reservedSMEM_offset_0_alias,@"STO_CUDA_RESERVED_SHARED STV_DEFAULT"
__nv_reservedSMEM_offset_0_alias:
	.zero		0
	.zero		64


//--------------------- .nv.constant0._Z13reverse_arrayPfii --------------------------
	.section	.nv.constant0._Z13reverse_arrayPfii,"a",@progbits
	.sectionflags	@""
	.align	4
.nv.constant0._Z13reverse_arrayPfii:
	.zero		912


//--------------------- SYMBOLS --------------------------

	.type		.nv.reservedSmem.offset0,@object
	.size		.nv.reservedSmem.offset0,0x4
